//
// Generated by NVIDIA NVVM Compiler
//
// Compiler Build ID: CL-36424714
// Cuda compilation tools, release 13.0, V13.0.88
// Based on NVVM 20.0.0
//

.version 9.0
.target sm_100
.address_size 64

	// .globl	_Z21simpleMatrixMulKernelPiS_S_i
// _ZZ15MatrixMulKernelPiS_S_iE3Mds has been demoted
// _ZZ15MatrixMulKernelPiS_S_iE3Nds has been demoted

.visible .entry _Z21simpleMatrixMulKernelPiS_S_i(
	.param .u64 .ptr .align 1 _Z21simpleMatrixMulKernelPiS_S_i_param_0,
	.param .u64 .ptr .align 1 _Z21simpleMatrixMulKernelPiS_S_i_param_1,
	.param .u64 .ptr .align 1 _Z21simpleMatrixMulKernelPiS_S_i_param_2,
	.param .u32 _Z21simpleMatrixMulKernelPiS_S_i_param_3
)
{
	.reg .pred 	%p<10>;
	.reg .b32 	%r<105>;
	.reg .b64 	%rd<67>;

	ld.param.u64 	%rd14, [_Z21simpleMatrixMulKernelPiS_S_i_param_0];
	ld.param.u64 	%rd15, [_Z21simpleMatrixMulKernelPiS_S_i_param_1];
	ld.param.u32 	%r30, [_Z21simpleMatrixMulKernelPiS_S_i_param_3];
	cvta.to.global.u64 	%rd1, %rd15;
	cvta.to.global.u64 	%rd2, %rd14;
	mov.u32 	%r31, %ctaid.y;
	mov.u32 	%r32, %ntid.y;
	mov.u32 	%r33, %tid.y;
	mad.lo.s32 	%r1, %r31, %r32, %r33;
	mov.u32 	%r34, %ctaid.x;
	mov.u32 	%r35, %ntid.x;
	mov.u32 	%r36, %tid.x;
	mad.lo.s32 	%r2, %r34, %r35, %r36;
	max.s32 	%r37, %r1, %r2;
	setp.ge.s32 	%p1, %r37, %r30;
	@%p1 bra 	$L__BB0_13;
	mul.lo.s32 	%r3, %r30, %r1;
	and.b32  	%r4, %r30, 7;
	setp.lt.u32 	%p2, %r30, 8;
	mov.b32 	%r99, 0;
	mov.u32 	%r104, %r99;
	@%p2 bra 	$L__BB0_4;
	and.b32  	%r99, %r30, 2147483640;
	neg.s32 	%r93, %r99;
	mul.wide.s32 	%rd16, %r30, 4;
	add.s64 	%rd3, %rd1, %rd16;
	shl.b32 	%r7, %r30, 3;
	mul.wide.s32 	%rd17, %r30, 8;
	add.s64 	%rd4, %rd1, %rd17;
	mul.wide.s32 	%rd18, %r30, 12;
	add.s64 	%rd5, %rd1, %rd18;
	mul.wide.s32 	%rd19, %r30, 16;
	add.s64 	%rd6, %rd1, %rd19;
	mul.wide.s32 	%rd20, %r30, 20;
	add.s64 	%rd7, %rd1, %rd20;
	mul.wide.s32 	%rd21, %r30, 24;
	add.s64 	%rd8, %rd1, %rd21;
	mul.wide.s32 	%rd22, %r30, 28;
	add.s64 	%rd9, %rd1, %rd22;
	mul.wide.u32 	%rd23, %r3, 4;
	add.s64 	%rd24, %rd23, %rd2;
	add.s64 	%rd66, %rd24, 16;
	mov.b32 	%r104, 0;
	mov.u32 	%r92, %r2;
$L__BB0_3:
	.pragma "nounroll";
	mul.wide.s32 	%rd25, %r92, 4;
	add.s64 	%rd26, %rd3, %rd25;
	add.s64 	%rd27, %rd4, %rd25;
	add.s64 	%rd28, %rd5, %rd25;
	add.s64 	%rd29, %rd6, %rd25;
	add.s64 	%rd30, %rd7, %rd25;
	add.s64 	%rd31, %rd8, %rd25;
	add.s64 	%rd32, %rd9, %rd25;
	add.s64 	%rd33, %rd1, %rd25;
	ld.global.u32 	%r41, [%rd66+-16];
	ld.global.u32 	%r42, [%rd33];
	mad.lo.s32 	%r43, %r42, %r41, %r104;
	ld.global.u32 	%r44, [%rd66+-12];
	ld.global.u32 	%r45, [%rd26];
	mad.lo.s32 	%r46, %r45, %r44, %r43;
	ld.global.u32 	%r47, [%rd66+-8];
	ld.global.u32 	%r48, [%rd27];
	mad.lo.s32 	%r49, %r48, %r47, %r46;
	ld.global.u32 	%r50, [%rd66+-4];
	ld.global.u32 	%r51, [%rd28];
	mad.lo.s32 	%r52, %r51, %r50, %r49;
	ld.global.u32 	%r53, [%rd66];
	ld.global.u32 	%r54, [%rd29];
	mad.lo.s32 	%r55, %r54, %r53, %r52;
	ld.global.u32 	%r56, [%rd66+4];
	ld.global.u32 	%r57, [%rd30];
	mad.lo.s32 	%r58, %r57, %r56, %r55;
	ld.global.u32 	%r59, [%rd66+8];
	ld.global.u32 	%r60, [%rd31];
	mad.lo.s32 	%r61, %r60, %r59, %r58;
	ld.global.u32 	%r62, [%rd66+12];
	ld.global.u32 	%r63, [%rd32];
	mad.lo.s32 	%r104, %r63, %r62, %r61;
	add.s32 	%r93, %r93, 8;
	add.s32 	%r92, %r92, %r7;
	add.s64 	%rd66, %rd66, 32;
	setp.ne.s32 	%p3, %r93, 0;
	@%p3 bra 	$L__BB0_3;
$L__BB0_4:
	setp.eq.s32 	%p4, %r4, 0;
	@%p4 bra 	$L__BB0_12;
	and.b32  	%r17, %r30, 3;
	setp.lt.u32 	%p5, %r4, 4;
	@%p5 bra 	$L__BB0_7;
	add.s32 	%r65, %r99, %r3;
	mul.wide.u32 	%rd34, %r65, 4;
	add.s64 	%rd35, %rd2, %rd34;
	ld.global.u32 	%r66, [%rd35];
	mad.lo.s32 	%r67, %r99, %r30, %r2;
	mul.wide.s32 	%rd36, %r67, 4;
	add.s64 	%rd37, %rd1, %rd36;
	ld.global.u32 	%r68, [%rd37];
	mad.lo.s32 	%r69, %r68, %r66, %r104;
	cvt.u64.u32 	%rd38, %r3;
	cvt.u64.u32 	%rd39, %r99;
	add.s64 	%rd40, %rd39, %rd38;
	shl.b64 	%rd41, %rd40, 2;
	add.s64 	%rd42, %rd2, %rd41;
	ld.global.u32 	%r70, [%rd42+4];
	mul.wide.s32 	%rd43, %r30, 4;
	add.s64 	%rd44, %rd37, %rd43;
	ld.global.u32 	%r71, [%rd44];
	mad.lo.s32 	%r72, %r71, %r70, %r69;
	ld.global.u32 	%r73, [%rd42+8];
	add.s64 	%rd45, %rd44, %rd43;
	ld.global.u32 	%r74, [%rd45];
	mad.lo.s32 	%r75, %r74, %r73, %r72;
	ld.global.u32 	%r76, [%rd42+12];
	add.s64 	%rd46, %rd45, %rd43;
	ld.global.u32 	%r77, [%rd46];
	mad.lo.s32 	%r104, %r77, %r76, %r75;
	add.s32 	%r99, %r99, 4;
$L__BB0_7:
	setp.eq.s32 	%p6, %r17, 0;
	@%p6 bra 	$L__BB0_12;
	setp.eq.s32 	%p7, %r17, 1;
	@%p7 bra 	$L__BB0_10;
	add.s32 	%r79, %r99, %r3;
	mul.wide.u32 	%rd47, %r79, 4;
	add.s64 	%rd48, %rd2, %rd47;
	ld.global.u32 	%r80, [%rd48];
	mad.lo.s32 	%r81, %r99, %r30, %r2;
	mul.wide.s32 	%rd49, %r81, 4;
	add.s64 	%rd50, %rd1, %rd49;
	ld.global.u32 	%r82, [%rd50];
	mad.lo.s32 	%r83, %r82, %r80, %r104;
	cvt.u64.u32 	%rd51, %r3;
	cvt.u64.u32 	%rd52, %r99;
	add.s64 	%rd53, %rd52, %rd51;
	shl.b64 	%rd54, %rd53, 2;
	add.s64 	%rd55, %rd2, %rd54;
	ld.global.u32 	%r84, [%rd55+4];
	mul.wide.s32 	%rd56, %r30, 4;
	add.s64 	%rd57, %rd50, %rd56;
	ld.global.u32 	%r85, [%rd57];
	mad.lo.s32 	%r104, %r85, %r84, %r83;
	add.s32 	%r99, %r99, 2;
$L__BB0_10:
	and.b32  	%r86, %r30, 1;
	setp.eq.b32 	%p8, %r86, 1;
	not.pred 	%p9, %p8;
	@%p9 bra 	$L__BB0_12;
	add.s32 	%r87, %r99, %r3;
	mul.wide.u32 	%rd58, %r87, 4;
	add.s64 	%rd59, %rd2, %rd58;
	ld.global.u32 	%r88, [%rd59];
	mad.lo.s32 	%r89, %r99, %r30, %r2;
	mul.wide.s32 	%rd60, %r89, 4;
	add.s64 	%rd61, %rd1, %rd60;
	ld.global.u32 	%r90, [%rd61];
	mad.lo.s32 	%r104, %r90, %r88, %r104;
$L__BB0_12:
	ld.param.u64 	%rd65, [_Z21simpleMatrixMulKernelPiS_S_i_param_2];
	add.s32 	%r91, %r3, %r2;
	cvta.to.global.u64 	%rd62, %rd65;
	mul.wide.s32 	%rd63, %r91, 4;
	add.s64 	%rd64, %rd62, %rd63;
	st.global.u32 	[%rd64], %r104;
$L__BB0_13:
	ret;

}
	// .globl	_Z15MatrixMulKernelPiS_S_i
.visible .entry _Z15MatrixMulKernelPiS_S_i(
	.param .u64 .ptr .align 1 _Z15MatrixMulKernelPiS_S_i_param_0,
	.param .u64 .ptr .align 1 _Z15MatrixMulKernelPiS_S_i_param_1,
	.param .u64 .ptr .align 1 _Z15MatrixMulKernelPiS_S_i_param_2,
	.param .u32 _Z15MatrixMulKernelPiS_S_i_param_3
)
{
	.reg .pred 	%p<6>;
	.reg .b32 	%r<58>;
	.reg .b32 	%f<71>;
	.reg .b64 	%rd<13>;
	// demoted variable
	.shared .align 4 .b8 _ZZ15MatrixMulKernelPiS_S_iE3Mds[1024];
	// demoted variable
	.shared .align 4 .b8 _ZZ15MatrixMulKernelPiS_S_iE3Nds[1024];
	ld.param.u64 	%rd3, [_Z15MatrixMulKernelPiS_S_i_param_0];
	ld.param.u64 	%rd4, [_Z15MatrixMulKernelPiS_S_i_param_1];
	ld.param.u64 	%rd5, [_Z15MatrixMulKernelPiS_S_i_param_2];
	ld.param.u32 	%r18, [_Z15MatrixMulKernelPiS_S_i_param_3];
	mov.u32 	%r20, %ctaid.x;
	mov.u32 	%r21, %ctaid.y;
	mov.u32 	%r1, %tid.x;
	mov.u32 	%r2, %tid.y;
	shl.b32 	%r22, %r21, 4;
	add.s32 	%r3, %r22, %r2;
	shl.b32 	%r23, %r20, 4;
	add.s32 	%r4, %r23, %r1;
	cvt.rn.f32.s32 	%f2, %r18;
	mul.f32 	%f3, %f2, 0f3D800000;
	cvt.rpi.f32.f32 	%f1, %f3;
	setp.leu.f32 	%p1, %f1, 0f00000000;
	mov.b32 	%r57, 0;
	@%p1 bra 	$L__BB1_7;
	mul.lo.s32 	%r5, %r18, %r3;
	shl.b32 	%r25, %r2, 6;
	mov.u32 	%r26, _ZZ15MatrixMulKernelPiS_S_iE3Mds;
	add.s32 	%r6, %r26, %r25;
	shl.b32 	%r27, %r1, 2;
	add.s32 	%r7, %r6, %r27;
	mov.u32 	%r28, _ZZ15MatrixMulKernelPiS_S_iE3Nds;
	add.s32 	%r9, %r28, %r27;
	add.s32 	%r8, %r9, %r25;
	cvta.to.global.u64 	%rd1, %rd3;
	cvta.to.global.u64 	%rd2, %rd4;
	mov.b32 	%r55, 0;
	mov.u32 	%r57, %r55;
$L__BB1_2:
	shl.b32 	%r12, %r55, 4;
	add.s32 	%r29, %r12, %r1;
	max.s32 	%r30, %r3, %r29;
	setp.ge.s32 	%p2, %r30, %r18;
	@%p2 bra 	$L__BB1_4;
	add.s32 	%r31, %r29, %r5;
	mul.wide.s32 	%rd6, %r31, 4;
	add.s64 	%rd7, %rd1, %rd6;
	ld.global.u32 	%r32, [%rd7];
	cvt.rn.f32.s32 	%f4, %r32;
	st.shared.f32 	[%r7], %f4;
$L__BB1_4:
	add.s32 	%r14, %r12, %r2;
	max.s32 	%r34, %r14, %r4;
	setp.ge.s32 	%p3, %r34, %r18;
	@%p3 bra 	$L__BB1_6;
	mad.lo.s32 	%r35, %r14, %r18, %r4;
	mul.wide.s32 	%rd8, %r35, 4;
	add.s64 	%rd9, %rd2, %rd8;
	ld.global.u32 	%r36, [%rd9];
	cvt.rn.f32.s32 	%f5, %r36;
	st.shared.f32 	[%r8], %f5;
$L__BB1_6:
	bar.sync 	0;
	ld.shared.f32 	%f6, [%r6];
	ld.shared.f32 	%f7, [%r9];
	cvt.rn.f32.s32 	%f8, %r57;
	fma.rn.f32 	%f9, %f6, %f7, %f8;
	cvt.rzi.s32.f32 	%r37, %f9;
	ld.shared.f32 	%f10, [%r6+4];
	ld.shared.f32 	%f11, [%r9+64];
	cvt.rn.f32.s32 	%f12, %r37;
	fma.rn.f32 	%f13, %f10, %f11, %f12;
	cvt.rzi.s32.f32 	%r38, %f13;
	ld.shared.f32 	%f14, [%r6+8];
	ld.shared.f32 	%f15, [%r9+128];
	cvt.rn.f32.s32 	%f16, %r38;
	fma.rn.f32 	%f17, %f14, %f15, %f16;
	cvt.rzi.s32.f32 	%r39, %f17;
	ld.shared.f32 	%f18, [%r6+12];
	ld.shared.f32 	%f19, [%r9+192];
	cvt.rn.f32.s32 	%f20, %r39;
	fma.rn.f32 	%f21, %f18, %f19, %f20;
	cvt.rzi.s32.f32 	%r40, %f21;
	ld.shared.f32 	%f22, [%r6+16];
	ld.shared.f32 	%f23, [%r9+256];
	cvt.rn.f32.s32 	%f24, %r40;
	fma.rn.f32 	%f25, %f22, %f23, %f24;
	cvt.rzi.s32.f32 	%r41, %f25;
	ld.shared.f32 	%f26, [%r6+20];
	ld.shared.f32 	%f27, [%r9+320];
	cvt.rn.f32.s32 	%f28, %r41;
	fma.rn.f32 	%f29, %f26, %f27, %f28;
	cvt.rzi.s32.f32 	%r42, %f29;
	ld.shared.f32 	%f30, [%r6+24];
	ld.shared.f32 	%f31, [%r9+384];
	cvt.rn.f32.s32 	%f32, %r42;
	fma.rn.f32 	%f33, %f30, %f31, %f32;
	cvt.rzi.s32.f32 	%r43, %f33;
	ld.shared.f32 	%f34, [%r6+28];
	ld.shared.f32 	%f35, [%r9+448];
	cvt.rn.f32.s32 	%f36, %r43;
	fma.rn.f32 	%f37, %f34, %f35, %f36;
	cvt.rzi.s32.f32 	%r44, %f37;
	ld.shared.f32 	%f38, [%r6+32];
	ld.shared.f32 	%f39, [%r9+512];
	cvt.rn.f32.s32 	%f40, %r44;
	fma.rn.f32 	%f41, %f38, %f39, %f40;
	cvt.rzi.s32.f32 	%r45, %f41;
	ld.shared.f32 	%f42, [%r6+36];
	ld.shared.f32 	%f43, [%r9+576];
	cvt.rn.f32.s32 	%f44, %r45;
	fma.rn.f32 	%f45, %f42, %f43, %f44;
	cvt.rzi.s32.f32 	%r46, %f45;
	ld.shared.f32 	%f46, [%r6+40];
	ld.shared.f32 	%f47, [%r9+640];
	cvt.rn.f32.s32 	%f48, %r46;
	fma.rn.f32 	%f49, %f46, %f47, %f48;
	cvt.rzi.s32.f32 	%r47, %f49;
	ld.shared.f32 	%f50, [%r6+44];
	ld.shared.f32 	%f51, [%r9+704];
	cvt.rn.f32.s32 	%f52, %r47;
	fma.rn.f32 	%f53, %f50, %f51, %f52;
	cvt.rzi.s32.f32 	%r48, %f53;
	ld.shared.f32 	%f54, [%r6+48];
	ld.shared.f32 	%f55, [%r9+768];
	cvt.rn.f32.s32 	%f56, %r48;
	fma.rn.f32 	%f57, %f54, %f55, %f56;
	cvt.rzi.s32.f32 	%r49, %f57;
	ld.shared.f32 	%f58, [%r6+52];
	ld.shared.f32 	%f59, [%r9+832];
	cvt.rn.f32.s32 	%f60, %r49;
	fma.rn.f32 	%f61, %f58, %f59, %f60;
	cvt.rzi.s32.f32 	%r50, %f61;
	ld.shared.f32 	%f62, [%r6+56];
	ld.shared.f32 	%f63, [%r9+896];
	cvt.rn.f32.s32 	%f64, %r50;
	fma.rn.f32 	%f65, %f62, %f63, %f64;
	cvt.rzi.s32.f32 	%r51, %f65;
	ld.shared.f32 	%f66, [%r6+60];
	ld.shared.f32 	%f67, [%r9+960];
	cvt.rn.f32.s32 	%f68, %r51;
	fma.rn.f32 	%f69, %f66, %f67, %f68;
	cvt.rzi.s32.f32 	%r57, %f69;
	bar.sync 	0;
	add.s32 	%r55, %r55, 1;
	cvt.rn.f32.u32 	%f70, %r55;
	setp.gt.f32 	%p4, %f1, %f70;
	@%p4 bra 	$L__BB1_2;
$L__BB1_7:
	max.s32 	%r53, %r3, %r4;
	setp.ge.s32 	%p5, %r53, %r18;
	@%p5 bra 	$L__BB1_9;
	mad.lo.s32 	%r54, %r18, %r3, %r4;
	cvta.to.global.u64 	%rd10, %rd5;
	mul.wide.u32 	%rd11, %r54, 4;
	add.s64 	%rd12, %rd10, %rd11;
	st.global.u32 	[%rd12], %r57;
$L__BB1_9:
	ret;

}


// ===== COMPILED SASS (sm_100) =====

	.target	sm_100

	.elftype	@"ET_EXEC"


//--------------------- .note.nv.tkinfo           --------------------------
	.section	.note.nv.tkinfo,"",@"SHT_NOTE"
	.sectionflags	@"SHF_NOTE_NV_TKINFO"
	.tkinfo
        /*0018*/ 	.word	0x00000002
        /*0030*/ 	.string	""
        /*0030*/ 	.string	"ptxas"
        /*0030*/ 	.string	"Cuda compilation tools, release 13.0, V13.0.88"
        /*0030*/ 	.string	"Build cuda_13.0.r13.0/compiler.36424714_0"
        /*0030*/ 	.string	"-arch sm_100 -m 64 "



//--------------------- .note.nv.cuinfo           --------------------------
	.section	.note.nv.cuinfo,"",@"SHT_NOTE"
	.sectionflags	@"SHF_NOTE_NV_CUINFO"
        /*0018*/ 	.short	0x0002
        /*001a*/ 	.short	0x0064
        /*001c*/ 	.short	0x0082
	.zero		2


//--------------------- .nv.info                  --------------------------
	.section	.nv.info,"",@"SHT_CUDA_INFO"
	.align	4


	//----- nvinfo : EIATTR_REGCOUNT
	.align		4
        /*0000*/ 	.byte	0x04, 0x2f
        /*0002*/ 	.short	(.L_1 - .L_0)
	.align		4
.L_0:
        /*0004*/ 	.word	index@(_Z21simpleMatrixMulKernelPiS_S_i)
        /*0008*/ 	.word	0x0000001e


	//----- nvinfo : EIATTR_FRAME_SIZE
	.align		4
.L_1:
        /*000c*/ 	.byte	0x04, 0x11
        /*000e*/ 	.short	(.L_3 - .L_2)
	.align		4
.L_2:
        /*0010*/ 	.word	index@(_Z21simpleMatrixMulKernelPiS_S_i)
        /*0014*/ 	.word	0x00000000


	//----- nvinfo : EIATTR_REGCOUNT
	.align		4
.L_3:
        /*0018*/ 	.byte	0x04, 0x2f
        /*001a*/ 	.short	(.L_5 - .L_4)
	.align		4
.L_4:
        /*001c*/ 	.word	index@(_Z15MatrixMulKernelPiS_S_i)
        /*0020*/ 	.word	0x0000001e


	//----- nvinfo : EIATTR_FRAME_SIZE
	.align		4
.L_5:
        /*0024*/ 	.byte	0x04, 0x11
        /*0026*/ 	.short	(.L_7 - .L_6)
	.align		4
.L_6:
        /*0028*/ 	.word	index@(_Z15MatrixMulKernelPiS_S_i)
        /*002c*/ 	.word	0x00000000


	//----- nvinfo : EIATTR_MIN_STACK_SIZE
	.align		4
.L_7:
        /*0030*/ 	.byte	0x04, 0x12
        /*0032*/ 	.short	(.L_9 - .L_8)
	.align		4
.L_8:
        /*0034*/ 	.word	index@(_Z15MatrixMulKernelPiS_S_i)
        /*0038*/ 	.word	0x00000000


	//----- nvinfo : EIATTR_MIN_STACK_SIZE
	.align		4
.L_9:
        /*003c*/ 	.byte	0x04, 0x12
        /*003e*/ 	.short	(.L_11 - .L_10)
	.align		4
.L_10:
        /*0040*/ 	.word	index@(_Z21simpleMatrixMulKernelPiS_S_i)
        /*0044*/ 	.word	0x00000000
.L_11:


//--------------------- .nv.compat                --------------------------
	.section	.nv.compat,"",@"SHT_CUDA_COMPAT_INFO"
	.align	4
        /*0000*/ 	.byte	0x02, 0x09, 0x00, 0x00, 0x02, 0x02, 0x01, 0x00, 0x02, 0x05, 0x05, 0x00, 0x03, 0x07, 0x01, 0x01
        /*0010*/ 	.byte	0x02, 0x03, 0x00, 0x00, 0x02, 0x06, 0x01, 0x00, 0x04, 0x0b, 0x08, 0x00, 0x09, 0x00, 0x00, 0x00
        /*0020*/ 	.byte	0x00, 0x00, 0x00, 0x00


//--------------------- .nv.info._Z15MatrixMulKernelPiS_S_i --------------------------
	.section	.nv.info._Z15MatrixMulKernelPiS_S_i,"",@"SHT_CUDA_INFO"
	.sectionflags	@""
	.align	4


	//----- nvinfo : EIATTR_CUDA_API_VERSION
	.align		4
        /*0000*/ 	.byte	0x04, 0x37
        /*0002*/ 	.short	(.L_13 - .L_12)
.L_12:
        /*0004*/ 	.word	0x00000082


	//----- nvinfo : EIATTR_KPARAM_INFO
	.align		4
.L_13:
        /*0008*/ 	.byte	0x04, 0x17
        /*000a*/ 	.short	(.L_15 - .L_14)
.L_14:
        /*000c*/ 	.word	0x00000000
        /*0010*/ 	.short	0x0003
        /*0012*/ 	.short	0x0018
        /*0014*/ 	.byte	0x00, 0xf0, 0x11, 0x00


	//----- nvinfo : EIATTR_KPARAM_INFO
	.align		4
.L_15:
        /*0018*/ 	.byte	0x04, 0x17
        /*001a*/ 	.short	(.L_17 - .L_16)
.L_16:
        /*001c*/ 	.word	0x00000000
        /*0020*/ 	.short	0x0002
        /*0022*/ 	.short	0x0010
        /*0024*/ 	.byte	0x00, 0xf5, 0x21, 0x00


	//----- nvinfo : EIATTR_KPARAM_INFO
	.align		4
.L_17:
        /*0028*/ 	.byte	0x04, 0x17
        /*002a*/ 	.short	(.L_19 - .L_18)
.L_18:
        /*002c*/ 	.word	0x00000000
        /*0030*/ 	.short	0x0001
        /*0032*/ 	.short	0x0008
        /*0034*/ 	.byte	0x00, 0xf5, 0x21, 0x00


	//----- nvinfo : EIATTR_KPARAM_INFO
	.align		4
.L_19:
        /*0038*/ 	.byte	0x04, 0x17
        /*003a*/ 	.short	(.L_21 - .L_20)
.L_20:
        /*003c*/ 	.word	0x00000000
        /*0040*/ 	.short	0x0000
        /*0042*/ 	.short	0x0000
        /*0044*/ 	.byte	0x00, 0xf5, 0x21, 0x00


	//----- nvinfo : EIATTR_SPARSE_MMA_MASK
	.align		4
.L_21:
        /*0048*/ 	.byte	0x03, 0x50
        /*004a*/ 	.short	0x0000


	//----- nvinfo : EIATTR_MAXREG_COUNT
	.align		4
        /*004c*/ 	.byte	0x03, 0x1b
        /*004e*/ 	.short	0x00ff


	//----- nvinfo : EIATTR_NUM_BARRIERS
	.align		4
        /*0050*/ 	.byte	0x02, 0x4c
        /*0052*/ 	.byte	0x01
	.zero		1


	//----- nvinfo : EIATTR_MERCURY_ISA_VERSION
	.align		4
        /*0054*/ 	.byte	0x03, 0x5f
        /*0056*/ 	.short	0x0101


	//----- nvinfo : EIATTR_VRC_CTA_INIT_COUNT
	.align		4
        /*0058*/ 	.byte	0x02, 0x4a
	.zero		1
	.zero		1


	//----- nvinfo : EIATTR_EXIT_INSTR_OFFSETS
	.align		4
        /*005c*/ 	.byte	0x04, 0x1c
        /*005e*/ 	.short	(.L_23 - .L_22)


	//   ....[0]....
.L_22:
        /*0060*/ 	.word	0x000007a0


	//   ....[1]....
        /*0064*/ 	.word	0x000007f0


	//----- nvinfo : EIATTR_CBANK_PARAM_SIZE
	.align		4
.L_23:
        /*0068*/ 	.byte	0x03, 0x19
        /*006a*/ 	.short	0x001c


	//----- nvinfo : EIATTR_PARAM_CBANK
	.align		4
        /*006c*/ 	.byte	0x04, 0x0a
        /*006e*/ 	.short	(.L_25 - .L_24)
	.align		4
.L_24:
        /*0070*/ 	.word	index@(.nv.constant0._Z15MatrixMulKernelPiS_S_i)
        /*0074*/ 	.short	0x0380
        /*0076*/ 	.short	0x001c


	//----- nvinfo : EIATTR_SW_WAR
	.align		4
.L_25:
        /*0078*/ 	.byte	0x04, 0x36
        /*007a*/ 	.short	(.L_27 - .L_26)
.L_26:
        /*007c*/ 	.word	0x00000008
.L_27:


//--------------------- .nv.info._Z21simpleMatrixMulKernelPiS_S_i --------------------------
	.section	.nv.info._Z21simpleMatrixMulKernelPiS_S_i,"",@"SHT_CUDA_INFO"
	.sectionflags	@""
	.align	4


	//----- nvinfo : EIATTR_CUDA_API_VERSION
	.align		4
        /*0000*/ 	.byte	0x04, 0x37
        /*0002*/ 	.short	(.L_29 - .L_28)
.L_28:
        /*0004*/ 	.word	0x00000082


	//----- nvinfo : EIATTR_KPARAM_INFO
	.align		4
.L_29:
        /*0008*/ 	.byte	0x04, 0x17
        /*000a*/ 	.short	(.L_31 - .L_30)
.L_30:
        /*000c*/ 	.word	0x00000000
        /*0010*/ 	.short	0x0003
        /*0012*/ 	.short	0x0018
        /*0014*/ 	.byte	0x00, 0xf0, 0x11, 0x00


	//----- nvinfo : EIATTR_KPARAM_INFO
	.align		4
.L_31:
        /*0018*/ 	.byte	0x04, 0x17
        /*001a*/ 	.short	(.L_33 - .L_32)
.L_32:
        /*001c*/ 	.word	0x00000000
        /*0020*/ 	.short	0x0002
        /*0022*/ 	.short	0x0010
        /*0024*/ 	.byte	0x00, 0xf5, 0x21, 0x00


	//----- nvinfo : EIATTR_KPARAM_INFO
	.align		4
.L_33:
        /*0028*/ 	.byte	0x04, 0x17
        /*002a*/ 	.short	(.L_35 - .L_34)
.L_34:
        /*002c*/ 	.word	0x00000000
        /*0030*/ 	.short	0x0001
        /*0032*/ 	.short	0x0008
        /*0034*/ 	.byte	0x00, 0xf5, 0x21, 0x00


	//----- nvinfo : EIATTR_KPARAM_INFO
	.align		4
.L_35:
        /*0038*/ 	.byte	0x04, 0x17
        /*003a*/ 	.short	(.L_37 - .L_36)
.L_36:
        /*003c*/ 	.word	0x00000000
        /*0040*/ 	.short	0x0000
        /*0042*/ 	.short	0x0000
        /*0044*/ 	.byte	0x00, 0xf5, 0x21, 0x00


	//----- nvinfo : EIATTR_SPARSE_MMA_MASK
	.align		4
.L_37:
        /*0048*/ 	.byte	0x03, 0x50
        /*004a*/ 	.short	0x0000


	//----- nvinfo : EIATTR_MAXREG_COUNT
	.align		4
        /*004c*/ 	.byte	0x03, 0x1b
        /*004e*/ 	.short	0x00ff


	//----- nvinfo : EIATTR_MERCURY_ISA_VERSION
	.align		4
        /*0050*/ 	.byte	0x03, 0x5f
        /*0052*/ 	.short	0x0101


	//----- nvinfo : EIATTR_VRC_CTA_INIT_COUNT
	.align		4
        /*0054*/ 	.byte	0x02, 0x4a
	.zero		1
	.zero		1


	//----- nvinfo : EIATTR_EXIT_INSTR_OFFSETS
	.align		4
        /*0058*/ 	.byte	0x04, 0x1c
        /*005a*/ 	.short	(.L_39 - .L_38)


	//   ....[0]....
.L_38:
        /*005c*/ 	.word	0x000000c0


	//   ....[1]....
        /*0060*/ 	.word	0x00000a90


	//----- nvinfo : EIATTR_CBANK_PARAM_SIZE
	.align		4
.L_39:
        /*0064*/ 	.byte	0x03, 0x19
        /*0066*/ 	.short	0x001c


	//----- nvinfo : EIATTR_PARAM_CBANK
	.align		4
        /*0068*/ 	.byte	0x04, 0x0a
        /*006a*/ 	.short	(.L_41 - .L_40)
	.align		4
.L_40:
        /*006c*/ 	.word	index@(.nv.constant0._Z21simpleMatrixMulKernelPiS_S_i)
        /*0070*/ 	.short	0x0380
        /*0072*/ 	.short	0x001c


	//----- nvinfo : EIATTR_SW_WAR
	.align		4
.L_41:
        /*0074*/ 	.byte	0x04, 0x36
        /*0076*/ 	.short	(.L_43 - .L_42)
.L_42:
        /*0078*/ 	.word	0x00000008
.L_43:


//--------------------- .nv.callgraph             --------------------------
	.section	.nv.callgraph,"",@"SHT_CUDA_CALLGRAPH"
	.align	4
	.sectionentsize	8
	.align		4
        /*0000*/ 	.word	0x00000000
	.align		4
        /*0004*/ 	.word	0xffffffff
	.align		4
        /*0008*/ 	.word	0x00000000
	.align		4
        /*000c*/ 	.word	0xfffffffe
	.align		4
        /*0010*/ 	.word	0x00000000
	.align		4
        /*0014*/ 	.word	0xfffffffd
	.align		4
        /*0018*/ 	.word	0x00000000
	.align		4
        /*001c*/ 	.word	0xfffffffc


//--------------------- .text._Z15MatrixMulKernelPiS_S_i --------------------------
	.section	.text._Z15MatrixMulKernelPiS_S_i,"ax",@progbits
	.align	128
        .global         _Z15MatrixMulKernelPiS_S_i
        .type           _Z15MatrixMulKernelPiS_S_i,@function
        .size           _Z15MatrixMulKernelPiS_S_i,(.L_x_8 - _Z15MatrixMulKernelPiS_S_i)
        .other          _Z15MatrixMulKernelPiS_S_i,@"STO_CUDA_ENTRY STV_DEFAULT"
_Z15MatrixMulKernelPiS_S_i:
.text._Z15MatrixMulKernelPiS_S_i:
[----:B------:R-:W-:Y:S01]  /*0000*/  LDC R1, c[0x0][0x37c] ;  /* 0x0000df00ff017b82 */ /* 0x000fe20000000800 */
[----:B------:R-:W0:Y:S01]  /*0010*/  LDCU UR4, c[0x0][0x398] ;  /* 0x00007300ff0477ac */ /* 0x000e220008000800 */
[----:B------:R-:W1:Y:S01]  /*0020*/  S2R R5, SR_CTAID.Y ;  /* 0x0000000000057919 */ /* 0x000e620000002600 */
[----:B------:R-:W-:Y:S01]  /*0030*/  IMAD.MOV.U32 R18, RZ, RZ, RZ ;  /* 0x000000ffff127224 */ /* 0x000fe200078e00ff */
[----:B------:R-:W2:Y:S01]  /*0040*/  LDCU.64 UR8, c[0x0][0x358] ;  /* 0x00006b00ff0877ac */ /* 0x000ea20008000a00 */
[----:B------:R-:W1:Y:S01]  /*0050*/  S2R R0, SR_TID.Y ;  /* 0x0000000000007919 */ /* 0x000e620000002200 */
[----:B------:R-:W3:Y:S01]  /*0060*/  S2R R13, SR_CTAID.X ;  /* 0x00000000000d7919 */ /* 0x000ee20000002500 */
[----:B------:R-:W3:Y:S01]  /*0070*/  S2R R2, SR_TID.X ;  /* 0x0000000000027919 */ /* 0x000ee20000002100 */
[----:B0-----:R-:W-:-:S05]  /*0080*/  I2FP.F32.S32 R3, UR4 ;  /* 0x0000000400037c45 */ /* 0x001fca0008201400 */
[----:B------:R-:W-:-:S06]  /*0090*/  FMUL R3, R3, 0.0625 ;  /* 0x3d80000003037820 */ /* 0x000fcc0000400000 */
[----:B------:R-:W0:Y:S01]  /*00a0*/  FRND.CEIL R3, R3 ;  /* 0x0000000300037307 */ /* 0x000e220000209000 */
[----:B-1----:R-:W-:Y:S01]  /*00b0*/  IMAD R12, R5, 0x10, R0 ;  /* 0x00000010050c7824 */ /* 0x002fe200078e0200 */
[----:B0-----:R-:W-:Y:S01]  /*00c0*/  FSETP.GT.AND P0, PT, R3, RZ, PT ;  /* 0x000000ff0300720b */ /* 0x001fe20003f04000 */
[----:B---3--:R-:W-:-:S05]  /*00d0*/  IMAD R13, R13, 0x10, R2 ;  /* 0x000000100d0d7824 */ /* 0x008fca00078e0202 */
[----:B------:R-:W-:-:S07]  /*00e0*/  VIMNMX R14, PT, PT, R12, R13, !PT ;  /* 0x0000000d0c0e7248 */ /* 0x000fce0007fe0100 */
[----:B--2---:R-:W-:Y:S05]  /*00f0*/  @!P0 BRA `(.L_x_0) ;  /* 0x0000000400a48947 */ /* 0x004fea0003800000 */
[----:B------:R-:W0:Y:S01]  /*0100*/  S2UR UR6, SR_CgaCtaId ;  /* 0x00000000000679c3 */ /* 0x000e220000008800 */
[----:B------:R-:W-:Y:S01]  /*0110*/  UMOV UR4, 0x400 ;  /* 0x0000040000047882 */ /* 0x000fe20000000000 */
[----:B------:R-:W-:Y:S01]  /*0120*/  HFMA2 R21, -RZ, RZ, 0, 0 ;  /* 0x00000000ff157431 */ /* 0x000fe200000001ff */
[----:B------:R-:W-:Y:S01]  /*0130*/  UIADD3 UR5, UPT, UPT, UR4, 0x400, URZ ;  /* 0x0000040004057890 */ /* 0x000fe2000fffe0ff */
[----:B------:R-:W-:Y:S01]  /*0140*/  IMAD.MOV.U32 R18, RZ, RZ, RZ ;  /* 0x000000ffff127224 */ /* 0x000fe200078e00ff */
[----:B------:R-:W1:Y:S01]  /*0150*/  LDCU UR7, c[0x0][0x398] ;  /* 0x00007300ff0777ac */ /* 0x000e620008000800 */
[----:B0-----:R-:W-:Y:S02]  /*0160*/  ULEA UR4, UR6, UR4, 0x18 ;  /* 0x0000000406047291 */ /* 0x001fe4000f8ec0ff */
[----:B------:R-:W-:-:S04]  /*0170*/  ULEA UR5, UR6, UR5, 0x18 ;  /* 0x0000000506057291 */ /* 0x000fc8000f8ec0ff */
[----:B------:R-:W-:Y:S02]  /*0180*/  LEA R17, R0, UR4, 0x6 ;  /* 0x0000000400117c11 */ /* 0x000fe4000f8e30ff */
[----:B------:R-:W-:-:S03]  /*0190*/  LEA R19, R2, UR5, 0x2 ;  /* 0x0000000502137c11 */ /* 0x000fc6000f8e10ff */
[----:B------:R-:W-:Y:S01]  /*01a0*/  IMAD R16, R2, 0x4, R17 ;  /* 0x0000000402107824 */ /* 0x000fe200078e0211 */
[----:B-1----:R-:W-:-:S07]  /*01b0*/  LEA R15, R0, R19, 0x6 ;  /* 0x00000013000f7211 */ /* 0x002fce00078e30ff */
.L_x_1:
[C---:B------:R-:W-:Y:S01]  /*01c0*/  IMAD R9, R21.reuse, 0x10, R2 ;  /* 0x0000001015097824 */ /* 0x040fe200078e0202 */
[----:B------:R-:W-:Y:S01]  /*01d0*/  UMOV UR4, UR7 ;  /* 0x0000000700047c82 */ /* 0x000fe20008000000 */
[----:B------:R-:W-:-:S03]  /*01e0*/  IMAD R8, R21, 0x10, R0 ;  /* 0x0000001015087824 */ /* 0x000fc600078e0200 */
[----:B------:R-:W-:Y:S02]  /*01f0*/  VIMNMX R4, PT, PT, R12, R9, !PT ;  /* 0x000000090c047248 */ /* 0x000fe40007fe0100 */
[----:B------:R-:W-:Y:S02]  /*0200*/  VIMNMX R5, PT, PT, R13, R8, !PT ;  /* 0x000000080d057248 */ /* 0x000fe40007fe0100 */
[----:B------:R-:W-:Y:S02]  /*0210*/  ISETP.GE.AND P0, PT, R4, UR4, PT ;  /* 0x0000000404007c0c */ /* 0x000fe4000bf06270 */
[----:B------:R-:W-:-:S11]  /*0220*/  ISETP.GE.AND P1, PT, R5, UR4, PT ;  /* 0x0000000405007c0c */ /* 0x000fd6000bf26270 */
[----:B0-----:R-:W0:Y:S01]  /*0230*/  @!P0 LDC.64 R6, c[0x0][0x380] ;  /* 0x0000e000ff068b82 */ /* 0x001e220000000a00 */
[----:B------:R-:W-:Y:S02]  /*0240*/  @!P0 IMAD R9, R12, UR4, R9 ;  /* 0x000000040c098c24 */ /* 0x000fe4000f8e0209 */
[----:B------:R-:W-:-:S05]  /*0250*/  @!P1 IMAD R11, R8, UR4, R13 ;  /* 0x00000004080b9c24 */ /* 0x000fca000f8e020d */
[----:B-1----:R-:W1:Y:S01]  /*0260*/  @!P1 LDC.64 R4, c[0x0][0x388] ;  /* 0x0000e200ff049b82 */ /* 0x002e620000000a00 */
[----:B0-----:R-:W-:-:S06]  /*0270*/  @!P0 IMAD.WIDE R6, R9, 0x4, R6 ;  /* 0x0000000409068825 */ /* 0x001fcc00078e0206 */
[----:B------:R-:W2:Y:S01]  /*0280*/  @!P0 LDG.E R6, desc[UR8][R6.64] ;  /* 0x0000000806068981 */ /* 0x000ea2000c1e1900 */
[----:B-1----:R-:W-:-:S06]  /*0290*/  @!P1 IMAD.WIDE R4, R11, 0x4, R4 ;  /* 0x000000040b049825 */ /* 0x002fcc00078e0204 */
[----:B------:R-:W3:Y:S01]  /*02a0*/  @!P1 LDG.E R4, desc[UR8][R4.64] ;  /* 0x0000000804049981 */ /* 0x000ee2000c1e1900 */
[----:B------:R-:W-:Y:S02]  /*02b0*/  I2FP.F32.S32 R27, R18 ;  /* 0x00000012001b7245 */ /* 0x000fe40000201400 */
[----:B--2---:R-:W-:Y:S02]  /*02c0*/  @!P0 I2FP.F32.S32 R23, R6 ;  /* 0x0000000600178245 */ /* 0x004fe40000201400 */
[----:B---3--:R-:W-:-:S03]  /*02d0*/  @!P1 I2FP.F32.S32 R20, R4 ;  /* 0x0000000400149245 */ /* 0x008fc60000201400 */
[----:B------:R-:W-:Y:S04]  /*02e0*/  @!P0 STS [R16], R23 ;  /* 0x0000001710008388 */ /* 0x000fe80000000800 */
[----:B------:R-:W-:Y:S01]  /*02f0*/  @!P1 STS [R15], R20 ;  /* 0x000000140f009388 */ /* 0x000fe20000000800 */
[----:B------:R-:W-:Y:S06]  /*0300*/  BAR.SYNC.DEFER_BLOCKING 0x0 ;  /* 0x0000000000007b1d */ /* 0x000fec0000010000 */
[----:B------:R-:W-:Y:S04]  /*0310*/  LDS R25, [R19] ;  /* 0x0000000013197984 */ /* 0x000fe80000000800 */
[----:B------:R-:W0:Y:S04]  /*0320*/  LDS.128 R8, [R17] ;  /* 0x0000000011087984 */ /* 0x000e280000000c00 */
[----:B------:R-:W1:Y:S04]  /*0330*/  LDS R22, [R19+0x40] ;  /* 0x0000400013167984 */ /* 0x000e680000000800 */
[----:B------:R-:W2:Y:S04]  /*0340*/  LDS R7, [R19+0x80] ;  /* 0x0000800013077984 */ /* 0x000ea80000000800 */
[----:B------:R-:W3:Y:S01]  /*0350*/  LDS R18, [R19+0xc0] ;  /* 0x0000c00013127984 */ /* 0x000ee20000000800 */
[----:B0-----:R-:W-:-:S03]  /*0360*/  FFMA R8, R8, R25, R27 ;  /* 0x0000001908087223 */ /* 0x001fc6000000001b */
[----:B------:R-:W-:Y:S03]  /*0370*/  LDS R25, [R19+0x100] ;  /* 0x0001000013197984 */ /* 0x000fe60000000800 */
[----:B------:R-:W0:Y:S02]  /*0380*/  F2I.TRUNC.NTZ R8, R8 ;  /* 0x0000000800087305 */ /* 0x000e24000020f100 */
[----:B0-----:R-:W-:Y:S02]  /*0390*/  I2FP.F32.S32 R5, R8 ;  /* 0x0000000800057245 */ /* 0x001fe40000201400 */
[----:B------:R-:W-:Y:S03]  /*03a0*/  LDS R8, [R19+0x140] ;  /* 0x0001400013087984 */ /* 0x000fe60000000800 */
[----:B-1----:R-:W-:-:S06]  /*03b0*/  FFMA R9, R22, R9, R5 ;  /* 0x0000000916097223 */ /* 0x002fcc0000000005 */
[----:B------:R-:W0:Y:S02]  /*03c0*/  F2I.TRUNC.NTZ R9, R9 ;  /* 0x0000000900097305 */ /* 0x000e24000020f100 */
[----:B0-----:R-:W-:-:S05]  /*03d0*/  I2FP.F32.S32 R4, R9 ;  /* 0x0000000900047245 */ /* 0x001fca0000201400 */
[----:B--2---:R-:W-:Y:S02]  /*03e0*/  FFMA R10, R7, R10, R4 ;  /* 0x0000000a070a7223 */ /* 0x004fe40000000004 */
[----:B------:R-:W0:Y:S04]  /*03f0*/  LDS.128 R4, [R17+0x10] ;  /* 0x0000100011047984 */ /* 0x000e280000000c00 */
[----:B------:R-:W1:Y:S02]  /*0400*/  F2I.TRUNC.NTZ R10, R10 ;  /* 0x0000000a000a7305 */ /* 0x000e64000020f100 */
[----:B-1----:R-:W-:-:S05]  /*0410*/  I2FP.F32.S32 R23, R10 ;  /* 0x0000000a00177245 */ /* 0x002fca0000201400 */
[----:B---3--:R-:W-:Y:S02]  /*0420*/  FFMA R11, R18, R11, R23 ;  /* 0x0000000b120b7223 */ /* 0x008fe40000000017 */
[----:B------:R-:W1:Y:S04]  /*0430*/  LDS R23, [R19+0x180] ;  /* 0x0001800013177984 */ /* 0x000e680000000800 */
[----:B------:R-:W2:Y:S01]  /*0440*/  F2I.TRUNC.NTZ R11, R11 ;  /* 0x0000000b000b7305 */ /* 0x000ea2000020f100 */
[----:B------:R-:W3:Y:S01]  /*0450*/  LDS R18, [R19+0x1c0] ;  /* 0x0001c00013127984 */ /* 0x000ee20000000800 */
[----:B--2---:R-:W-:-:S05]  /*0460*/  I2FP.F32.S32 R9, R11 ;  /* 0x0000000b00097245 */ /* 0x004fca0000201400 */
[----:B0-----:R-:W-:Y:S02]  /*0470*/  FFMA R4, R4, R25, R9 ;  /* 0x0000001904047223 */ /* 0x001fe40000000009 */
[----:B------:R-:W-:Y:S04]  /*0480*/  LDS R25, [R19+0x200] ;  /* 0x0002000013197984 */ /* 0x000fe80000000800 */
[----:B------:R-:W0:Y:S02]  /*0490*/  F2I.TRUNC.NTZ R4, R4 ;  /* 0x0000000400047305 */ /* 0x000e24000020f100 */
[----:B0-----:R-:W-:Y:S02]  /*04a0*/  I2FP.F32.S32 R9, R4 ;  /* 0x0000000400097245 */ /* 0x001fe40000201400 */
[----:B------:R-:W-:Y:S03]  /*04b0*/  LDS R4, [R19+0x240] ;  /* 0x0002400013047984 */ /* 0x000fe60000000800 */
[----:B------:R-:W-:-:S06]  /*04c0*/  FFMA R5, R8, R5, R9 ;  /* 0x0000000508057223 */ /* 0x000fcc0000000009 */
[----:B------:R-:W0:Y:S02]  /*04d0*/  F2I.TRUNC.NTZ R5, R5 ;  /* 0x0000000500057305 */ /* 0x000e24000020f100 */
[----:B0-----:R-:W-:-:S05]  /*04e0*/  I2FP.F32.S32 R8, R5 ;  /* 0x0000000500087245 */ /* 0x001fca0000201400 */
[----:B-1----:R-:W-:Y:S02]  /*04f0*/  FFMA R6, R23, R6, R8 ;  /* 0x0000000617067223 */ /* 0x002fe40000000008 */
        /* <DEDUP_REMOVED lines=19> */
[----:B-1----:R-:W-:Y:S02]  /*0630*/  I2FP.F32.S32 R23, R10 ;  /* 0x0000000a00177245 */ /* 0x002fe40000201400 */
[----:B------:R-:W-:Y:S03]  /*0640*/  LDS R10, [R19+0x3c0] ;  /* 0x0003c000130a7984 */ /* 0x000fe60000000800 */
[----:B---3--:R-:W-:-:S02]  /*0650*/  FFMA R11, R18, R11, R23 ;  /* 0x0000000b120b7223 */ /* 0x008fc40000000017 */
[----:B------:R-:W1:Y:S04]  /*0660*/  LDS R23, [R19+0x380] ;  /* 0x0003800013177984 */ /* 0x000e680000000800 */
[----:B------:R-:W2:Y:S02]  /*0670*/  F2I.TRUNC.NTZ R11, R11 ;  /* 0x0000000b000b7305 */ /* 0x000ea4000020f100 */
[----:B--2---:R-:W-:-:S05]  /*0680*/  I2FP.F32.S32 R9, R11 ;  /* 0x0000000b00097245 */ /* 0x004fca0000201400 */
[----:B0-----:R-:W-:-:S06]  /*0690*/  FFMA R4, R4, R25, R9 ;  /* 0x0000001904047223 */ /* 0x001fcc0000000009 */
[----:B------:R-:W0:Y:S02]  /*06a0*/  F2I.TRUNC.NTZ R4, R4 ;  /* 0x0000000400047305 */ /* 0x000e24000020f100 */
[----:B0-----:R-:W-:-:S05]  /*06b0*/  I2FP.F32.S32 R9, R4 ;  /* 0x0000000400097245 */ /* 0x001fca0000201400 */
[----:B------:R-:W-:-:S06]  /*06c0*/  FFMA R5, R8, R5, R9 ;  /* 0x0000000508057223 */ /* 0x000fcc0000000009 */
[----:B------:R-:W0:Y:S02]  /*06d0*/  F2I.TRUNC.NTZ R5, R5 ;  /* 0x0000000500057305 */ /* 0x000e24000020f100 */
[----:B0-----:R-:W-:-:S05]  /*06e0*/  I2FP.F32.S32 R8, R5 ;  /* 0x0000000500087245 */ /* 0x001fca0000201400 */
[----:B-1----:R-:W-:-:S06]  /*06f0*/  FFMA R6, R23, R6, R8 ;  /* 0x0000000617067223 */ /* 0x002fcc0000000008 */
[----:B------:R-:W0:Y:S01]  /*0700*/  F2I.TRUNC.NTZ R6, R6 ;  /* 0x0000000600067305 */ /* 0x000e22000020f100 */
[----:B------:R-:W-:-:S04]  /*0710*/  IADD3 R21, PT, PT, R21, 0x1, RZ ;  /* 0x0000000115157810 */ /* 0x000fc80007ffe0ff */
[----:B------:R-:W-:Y:S01]  /*0720*/  I2FP.F32.U32 R4, R21 ;  /* 0x0000001500047245 */ /* 0x000fe20000201000 */
[----:B------:R-:W-:Y:S03]  /*0730*/  BAR.SYNC.DEFER_BLOCKING 0x0 ;  /* 0x0000000000007b1d */ /* 0x000fe60000010000 */
[----:B------:R-:W-:Y:S02]  /*0740*/  FSETP.GT.AND P0, PT, R3, R4, PT ;  /* 0x000000040300720b */ /* 0x000fe40003f04000 */
[----:B0-----:R-:W-:-:S05]  /*0750*/  I2FP.F32.S32 R9, R6 ;  /* 0x0000000600097245 */ /* 0x001fca0000201400 */
[----:B------:R-:W-:-:S04]  /*0760*/  FFMA R7, R10, R7, R9 ;  /* 0x000000070a077223 */ /* 0x000fc80000000009 */
[----:B------:R0:W1:Y:S02]  /*0770*/  F2I.TRUNC.NTZ R18, R7 ;  /* 0x0000000700127305 */ /* 0x000064000020f100 */
[----:B------:R-:W-:Y:S05]  /*0780*/  @P0 BRA `(.L_x_1) ;  /* 0xfffffff8008c0947 */ /* 0x000fea000383ffff */
.L_x_0:
[----:B------:R-:W-:-:S13]  /*0790*/  ISETP.GE.AND P0, PT, R14, UR4, PT ;  /* 0x000000040e007c0c */ /* 0x000fda000bf06270 */
[----:B------:R-:W-:Y:S05]  /*07a0*/  @P0 EXIT ;  /* 0x000000000000094d */ /* 0x000fea0003800000 */
[----:B------:R-:W2:Y:S01]  /*07b0*/  LDC.64 R2, c[0x0][0x390] ;  /* 0x0000e400ff027b82 */ /* 0x000ea20000000a00 */
[----:B------:R-:W-:-:S04]  /*07c0*/  IMAD R13, R12, UR4, R13 ;  /* 0x000000040c0d7c24 */ /* 0x000fc8000f8e020d */
[----:B--2---:R-:W-:-:S05]  /*07d0*/  IMAD.WIDE.U32 R2, R13, 0x4, R2 ;  /* 0x000000040d027825 */ /* 0x004fca00078e0002 */
[----:B-1----:R-:W-:Y:S01]  /*07e0*/  STG.E desc[UR8][R2.64], R18 ;  /* 0x0000001202007986 */ /* 0x002fe2000c101908 */
[----:B------:R-:W-:Y:S05]  /*07f0*/  EXIT ;  /* 0x000000000000794d */ /* 0x000fea0003800000 */
.L_x_2:
[----:B------:R-:W-:-:S00]  /*0800*/  BRA `(.L_x_2) ;  /* 0xfffffffc00fc7947 */ /* 0x000fc0000383ffff */
[----:B------:R-:W-:-:S00]  /*0810*/  NOP ;  /* 0x0000000000007918 */ /* 0x000fc00000000000 */
        /* <DEDUP_REMOVED lines=14> */
.L_x_8:


//--------------------- .text._Z21simpleMatrixMulKernelPiS_S_i --------------------------
	.section	.text._Z21simpleMatrixMulKernelPiS_S_i,"ax",@progbits
	.align	128
        .global         _Z21simpleMatrixMulKernelPiS_S_i
        .type           _Z21simpleMatrixMulKernelPiS_S_i,@function
        .size           _Z21simpleMatrixMulKernelPiS_S_i,(.L_x_9 - _Z21simpleMatrixMulKernelPiS_S_i)
        .other          _Z21simpleMatrixMulKernelPiS_S_i,@"STO_CUDA_ENTRY STV_DEFAULT"
_Z21simpleMatrixMulKernelPiS_S_i:
.text._Z21simpleMatrixMulKernelPiS_S_i:
[----:B------:R-:W-:Y:S01]  /*0000*/  LDC R1, c[0x0][0x37c] ;  /* 0x0000df00ff017b82 */ /* 0x000fe20000000800 */
[----:B------:R-:W0:Y:S07]  /*0010*/  S2R R0, SR_TID.Y ;  /* 0x0000000000007919 */ /* 0x000e2e0000002200 */
[----:B------:R-:W0:Y:S01]  /*0020*/  S2UR UR4, SR_CTAID.Y ;  /* 0x00000000000479c3 */ /* 0x000e220000002600 */
[----:B------:R-:W1:Y:S01]  /*0030*/  LDCU UR20, c[0x0][0x398] ;  /* 0x00007300ff1477ac */ /* 0x000e620008000800 */
[----:B------:R-:W2:Y:S06]  /*0040*/  S2R R3, SR_TID.X ;  /* 0x0000000000037919 */ /* 0x000eac0000002100 */
[----:B------:R-:W0:Y:S08]  /*0050*/  LDC R13, c[0x0][0x364] ;  /* 0x0000d900ff0d7b82 */ /* 0x000e300000000800 */
[----:B------:R-:W2:Y:S08]  /*0060*/  S2UR UR5, SR_CTAID.X ;  /* 0x00000000000579c3 */ /* 0x000eb00000002500 */
[----:B------:R-:W2:Y:S01]  /*0070*/  LDC R2, c[0x0][0x360] ;  /* 0x0000d800ff027b82 */ /* 0x000ea20000000800 */
[----:B0-----:R-:W-:-:S02]  /*0080*/  IMAD R13, R13, UR4, R0 ;  /* 0x000000040d0d7c24 */ /* 0x001fc4000f8e0200 */
[----:B--2---:R-:W-:-:S05]  /*0090*/  IMAD R0, R2, UR5, R3 ;  /* 0x0000000502007c24 */ /* 0x004fca000f8e0203 */
[----:B------:R-:W-:-:S04]  /*00a0*/  VIMNMX R2, PT, PT, R13, R0, !PT ;  /* 0x000000000d027248 */ /* 0x000fc80007fe0100 */
[----:B-1----:R-:W-:-:S13]  /*00b0*/  ISETP.GE.AND P0, PT, R2, UR20, PT ;  /* 0x0000001402007c0c */ /* 0x002fda000bf06270 */
[----:B------:R-:W-:Y:S05]  /*00c0*/  @P0 EXIT ;  /* 0x000000000000094d */ /* 0x000fea0003800000 */
[----:B------:R-:W-:Y:S01]  /*00d0*/  UISETP.GE.U32.AND UP0, UPT, UR20, 0x8, UPT ;  /* 0x000000081400788c */ /* 0x000fe2000bf06070 */
[----:B------:R-:W-:Y:S02]  /*00e0*/  HFMA2 R12, -RZ, RZ, 0, 0 ;  /* 0x00000000ff0c7431 */ /* 0x000fe400000001ff */
[----:B------:R-:W-:Y:S01]  /*00f0*/  IMAD R13, R13, UR20, RZ ;  /* 0x000000140d0d7c24 */ /* 0x000fe2000f8e02ff */
[----:B------:R-:W-:Y:S01]  /*0100*/  UMOV UR4, URZ ;  /* 0x000000ff00047c82 */ /* 0x000fe20008000000 */
[----:B------:R-:W0:Y:S04]  /*0110*/  LDCU.64 UR18, c[0x0][0x358] ;  /* 0x00006b00ff1277ac */ /* 0x000e280008000a00 */
[----:B------:R-:W-:Y:S05]  /*0120*/  BRA.U !UP0, `(.L_x_3) ;  /* 0x0000000508047547 */ /* 0x000fea000b800000 */
[----:B------:R-:W1:Y:S01]  /*0130*/  LDCU.128 UR24, c[0x0][0x380] ;  /* 0x00007000ff1877ac */ /* 0x000e620008000c00 */
[----:B------:R-:W-:Y:S02]  /*0140*/  MOV R12, RZ ;  /* 0x000000ff000c7202 */ /* 0x000fe40000000f00 */
[----:B------:R-:W-:Y:S01]  /*0150*/  MOV R14, R0 ;  /* 0x00000000000e7202 */ /* 0x000fe20000000f00 */
[----:B------:R-:W-:-:S04]  /*0160*/  ULOP3.LUT UR4, UR20, 0x7ffffff8, URZ, 0xc0, !UPT ;  /* 0x7ffffff814047892 */ /* 0x000fc8000f8ec0ff */
[----:B------:R-:W-:Y:S01]  /*0170*/  UIADD3 UR5, UPT, UPT, -UR4, URZ, URZ ;  /* 0x000000ff04057290 */ /* 0x000fe2000fffe1ff */
[----:B-1----:R-:W-:Y:S01]  /*0180*/  MOV R2, UR24 ;  /* 0x0000001800027c02 */ /* 0x002fe20008000f00 */
[----:B------:R-:W-:Y:S01]  /*0190*/  UIMAD.WIDE UR6, UR20, 0x8, UR26 ;  /* 0x00000008140678a5 */ /* 0x000fe2000f8e021a */
[----:B------:R-:W-:Y:S01]  /*01a0*/  MOV R3, UR25 ;  /* 0x0000001900037c02 */ /* 0x000fe20008000f00 */
[----:B------:R-:W-:Y:S02]  /*01b0*/  UIMAD.WIDE UR8, UR20, 0xc, UR26 ;  /* 0x0000000c140878a5 */ /* 0x000fe4000f8e021a */
[----:B------:R-:W-:Y:S01]  /*01c0*/  UIMAD.WIDE UR10, UR20, 0x10, UR26 ;  /* 0x00000010140a78a5 */ /* 0x000fe2000f8e021a */
[----:B------:R-:W-:Y:S01]  /*01d0*/  IMAD.WIDE.U32 R2, R13, 0x4, R2 ;  /* 0x000000040d027825 */ /* 0x000fe200078e0002 */
[----:B------:R-:W-:Y:S02]  /*01e0*/  UIMAD.WIDE UR12, UR20, 0x14, UR26 ;  /* 0x00000014140c78a5 */ /* 0x000fe4000f8e021a */
[----:B------:R-:W-:Y:S01]  /*01f0*/  UIMAD.WIDE UR14, UR20, 0x18, UR26 ;  /* 0x00000018140e78a5 */ /* 0x000fe2000f8e021a */
[----:B------:R-:W-:Y:S01]  /*0200*/  IADD3 R2, P0, PT, R2, 0x10, RZ ;  /* 0x0000001002027810 */ /* 0x000fe20007f1e0ff */
[----:B------:R-:W-:-:S03]  /*0210*/  UIMAD.WIDE UR16, UR20, 0x1c, UR26 ;  /* 0x0000001c141078a5 */ /* 0x000fc6000f8e021a */
[----:B------:R-:W-:-:S09]  /*0220*/  IADD3.X R3, PT, PT, RZ, R3, RZ, P0, !PT ;  /* 0x00000003ff037210 */ /* 0x000fd200007fe4ff */
.L_x_4:
[----:B------:R-:W-:Y:S01]  /*0230*/  UIMAD.WIDE UR22, UR20, 0x4, UR26 ;  /* 0x00000004141678a5 */ /* 0x000fe2000f8e021a */
[----:B------:R-:W-:Y:S02]  /*0240*/  IMAD.MOV.U32 R23, RZ, RZ, 0x4 ;  /* 0x00000004ff177424 */ /* 0x000fe400078e00ff */
[----:B------:R-:W-:Y:S01]  /*0250*/  HFMA2 R11, -RZ, RZ, 0, 2.384185791015625e-07 ;  /* 0x00000004ff0b7431 */ /* 0x000fe200000001ff */
[----:B------:R-:W-:Y:S01]  /*0260*/  MOV R25, 0x4 ;  /* 0x0000000400197802 */ /* 0x000fe20000000f00 */
[----:B0-----:R-:W2:Y:S01]  /*0270*/  LDG.E R21, desc[UR18][R2.64+-0x10] ;  /* 0xfffff01202157981 */ /* 0x001ea2000c1e1900 */
[C---:B------:R-:W-:Y:S01]  /*0280*/  IMAD.WIDE R22, R14.reuse, R23, UR26 ;  /* 0x0000001a0e167e25 */ /* 0x040fe2000f8e0217 */
[----:B------:R-:W-:Y:S02]  /*0290*/  MOV R8, UR22 ;  /* 0x0000001600087c02 */ /* 0x000fe40008000f00 */
[----:B------:R-:W-:Y:S01]  /*02a0*/  MOV R9, UR23 ;  /* 0x0000001700097c02 */ /* 0x000fe20008000f00 */
[----:B------:R-:W3:Y:S02]  /*02b0*/  LDG.E R19, desc[UR18][R2.64+-0xc] ;  /* 0xfffff41202137981 */ /* 0x000ee4000c1e1900 */
[----:B------:R-:W-:-:S02]  /*02c0*/  IMAD.WIDE R8, R14, 0x4, R8 ;  /* 0x000000040e087825 */ /* 0x000fc400078e0208 */
[----:B------:R-:W2:Y:S01]  /*02d0*/  LDG.E R22, desc[UR18][R22.64] ;  /* 0x0000001216167981 */ /* 0x000ea2000c1e1900 */
[----:B------:R-:W-:Y:S01]  /*02e0*/  MOV R5, 0x4 ;  /* 0x0000000400057802 */ /* 0x000fe20000000f00 */
[C---:B------:R-:W-:Y:S02]  /*02f0*/  IMAD.WIDE R24, R14.reuse, R25, UR6 ;  /* 0x000000060e187e25 */ /* 0x040fe4000f8e0219 */
[----:B------:R0:W3:Y:S02]  /*0300*/  LDG.E R20, desc[UR18][R8.64] ;  /* 0x0000001208147981 */ /* 0x0000e4000c1e1900 */
[----:B------:R-:W-:Y:S02]  /*0310*/  IMAD.WIDE R10, R14, R11, UR8 ;  /* 0x000000080e0a7e25 */ /* 0x000fe4000f8e020b */
[----:B------:R-:W4:Y:S04]  /*0320*/  LDG.E R18, desc[UR18][R24.64] ;  /* 0x0000001218127981 */ /* 0x000f28000c1e1900 */
[----:B------:R-:W4:Y:S01]  /*0330*/  LDG.E R17, desc[UR18][R2.64+-0x8] ;  /* 0xfffff81202117981 */ /* 0x000f22000c1e1900 */
[----:B0-----:R-:W-:-:S02]  /*0340*/  HFMA2 R9, -RZ, RZ, 0, 2.384185791015625e-07 ;  /* 0x00000004ff097431 */ /* 0x001fc400000001ff */
[----:B------:R-:W-:Y:S01]  /*0350*/  IMAD.MOV.U32 R7, RZ, RZ, 0x4 ;  /* 0x00000004ff077424 */ /* 0x000fe200078e00ff */
[----:B------:R0:W5:Y:S01]  /*0360*/  LDG.E R16, desc[UR18][R10.64] ;  /* 0x000000120a107981 */ /* 0x000162000c1e1900 */
[----:B------:R-:W-:-:S03]  /*0370*/  IMAD.WIDE R4, R14, R5, UR10 ;  /* 0x0000000a0e047e25 */ /* 0x000fc6000f8e0205 */
[----:B------:R-:W5:Y:S01]  /*0380*/  LDG.E R15, desc[UR18][R2.64+-0x4] ;  /* 0xfffffc12020f7981 */ /* 0x000f62000c1e1900 */
[C---:B------:R-:W-:Y:S01]  /*0390*/  IMAD.WIDE R6, R14.reuse, R7, UR12 ;  /* 0x0000000c0e067e25 */ /* 0x040fe2000f8e0207 */
[----:B------:R-:W-:Y:S02]  /*03a0*/  MOV R27, 0x4 ;  /* 0x00000004001b7802 */ /* 0x000fe40000000f00 */
[----:B------:R1:W5:Y:S01]  /*03b0*/  LDG.E R4, desc[UR18][R4.64] ;  /* 0x0000001204047981 */ /* 0x000362000c1e1900 */
[----:B------:R-:W-:-:S03]  /*03c0*/  IMAD.WIDE R8, R14, R9, UR14 ;  /* 0x0000000e0e087e25 */ /* 0x000fc6000f8e0209 */
[----:B------:R-:W5:Y:S01]  /*03d0*/  LDG.E R23, desc[UR18][R2.64] ;  /* 0x0000001202177981 */ /* 0x000f62000c1e1900 */
[----:B0-----:R-:W-:-:S03]  /*03e0*/  IMAD.WIDE R10, R14, R27, UR16 ;  /* 0x000000100e0a7e25 */ /* 0x001fc6000f8e021b */
[----:B------:R-:W5:Y:S04]  /*03f0*/  LDG.E R7, desc[UR18][R6.64] ;  /* 0x0000001206077981 */ /* 0x000f68000c1e1900 */
[----:B------:R-:W5:Y:S04]  /*0400*/  LDG.E R24, desc[UR18][R2.64+0x4] ;  /* 0x0000041202187981 */ /* 0x000f68000c1e1900 */
[----:B------:R-:W5:Y:S04]  /*0410*/  LDG.E R8, desc[UR18][R8.64] ;  /* 0x0000001208087981 */ /* 0x000f68000c1e1900 */
[----:B------:R-:W5:Y:S04]  /*0420*/  LDG.E R25, desc[UR18][R2.64+0x8] ;  /* 0x0000081202197981 */ /* 0x000f68000c1e1900 */
[----:B------:R-:W5:Y:S04]  /*0430*/  LDG.E R10, desc[UR18][R10.64] ;  /* 0x000000120a0a7981 */ /* 0x000f68000c1e1900 */
[----:B------:R0:W5:Y:S01]  /*0440*/  LDG.E R27, desc[UR18][R2.64+0xc] ;  /* 0x00000c12021b7981 */ /* 0x000162000c1e1900 */
[----:B------:R-:W-:-:S04]  /*0450*/  UIADD3 UR5, UPT, UPT, UR5, 0x8, URZ ;  /* 0x0000000805057890 */ /* 0x000fc8000fffe0ff */
[----:B------:R-:W-:Y:S01]  /*0460*/  UISETP.NE.AND UP0, UPT, UR5, URZ, UPT ;  /* 0x000000ff0500728c */ /* 0x000fe2000bf05270 */
[----:B-1----:R-:W-:Y:S02]  /*0470*/  MOV R5, UR20 ;  /* 0x0000001400057c02 */ /* 0x002fe40008000f00 */
[----:B0-----:R-:W-:Y:S02]  /*0480*/  IADD3 R2, P0, PT, R2, 0x20, RZ ;  /* 0x0000002002027810 */ /* 0x001fe40007f1e0ff */
[----:B------:R-:W-:Y:S02]  /*0490*/  LEA R14, R5, R14, 0x3 ;  /* 0x0000000e050e7211 */ /* 0x000fe400078e18ff */
[----:B------:R-:W-:Y:S01]  /*04a0*/  IADD3.X R3, PT, PT, RZ, R3, RZ, P0, !PT ;  /* 0x00000003ff037210 */ /* 0x000fe200007fe4ff */
[----:B--2---:R-:W-:-:S04]  /*04b0*/  IMAD R21, R21, R22, R12 ;  /* 0x0000001615157224 */ /* 0x004fc800078e020c */
[----:B---3--:R-:W-:-:S04]  /*04c0*/  IMAD R19, R19, R20, R21 ;  /* 0x0000001413137224 */ /* 0x008fc800078e0215 */
[----:B----4-:R-:W-:-:S04]  /*04d0*/  IMAD R17, R17, R18, R19 ;  /* 0x0000001211117224 */ /* 0x010fc800078e0213 */
[----:B-----5:R-:W-:-:S04]  /*04e0*/  IMAD R15, R15, R16, R17 ;  /* 0x000000100f0f7224 */ /* 0x020fc800078e0211 */
[----:B------:R-:W-:-:S04]  /*04f0*/  IMAD R4, R23, R4, R15 ;  /* 0x0000000417047224 */ /* 0x000fc800078e020f */
[----:B------:R-:W-:-:S04]  /*0500*/  IMAD R4, R24, R7, R4 ;  /* 0x0000000718047224 */ /* 0x000fc800078e0204 */
[----:B------:R-:W-:-:S04]  /*0510*/  IMAD R4, R25, R8, R4 ;  /* 0x0000000819047224 */ /* 0x000fc800078e0204 */
[----:B------:R-:W-:Y:S01]  /*0520*/  IMAD R12, R27, R10, R4 ;  /* 0x0000000a1b0c7224 */ /* 0x000fe200078e0204 */
[----:B------:R-:W-:Y:S06]  /*0530*/  BRA.U UP0, `(.L_x_4) ;  /* 0xfffffffd003c7547 */ /* 0x000fec000b83ffff */
.L_x_3:
[----:B------:R-:W-:-:S04]  /*0540*/  ULOP3.LUT UR6, UR20, 0x7, URZ, 0xc0, !UPT ;  /* 0x0000000714067892 */ /* 0x000fc8000f8ec0ff */
[----:B------:R-:W-:-:S09]  /*0550*/  UISETP.NE.AND UP0, UPT, UR6, URZ, UPT ;  /* 0x000000ff0600728c */ /* 0x000fd2000bf05270 */
[----:B------:R-:W-:Y:S05]  /*0560*/  BRA.U !UP0, `(.L_x_5) ;  /* 0x0000000508387547 */ /* 0x000fea000b800000 */
[----:B------:R-:W-:Y:S02]  /*0570*/  UISETP.GE.U32.AND UP0, UPT, UR6, 0x4, UPT ;  /* 0x000000040600788c */ /* 0x000fe4000bf06070 */
[----:B------:R-:W-:-:S04]  /*0580*/  ULOP3.LUT UR5, UR20, 0x3, URZ, 0xc0, !UPT ;  /* 0x0000000314057892 */ /* 0x000fc8000f8ec0ff */
[----:B------:R-:W-:-:S03]  /*0590*/  UISETP.NE.AND UP1, UPT, UR5, URZ, UPT ;  /* 0x000000ff0500728c */ /* 0x000fc6000bf25270 */
[----:B------:R-:W-:Y:S08]  /*05a0*/  BRA.U !UP0, `(.L_x_6) ;  /* 0x00000001087c7547 */ /* 0x000ff0000b800000 */
[----:B------:R-:W1:Y:S01]  /*05b0*/  LDC.64 R6, c[0x0][0x388] ;  /* 0x0000e200ff067b82 */ /* 0x000e620000000a00 */
[----:B------:R-:W2:Y:S01]  /*05c0*/  LDCU.64 UR6, c[0x0][0x380] ;  /* 0x00007000ff0677ac */ /* 0x000ea20008000a00 */
[----:B------:R-:W-:Y:S01]  /*05d0*/  IMAD.U32 R9, RZ, RZ, UR4 ;  /* 0x00000004ff097e24 */ /* 0x000fe2000f8e00ff */
[C---:B------:R-:W-:Y:S02]  /*05e0*/  IADD3 R3, PT, PT, R13.reuse, UR4, RZ ;  /* 0x000000040d037c10 */ /* 0x040fe4000fffe0ff */
[----:B------:R-:W-:Y:S01]  /*05f0*/  IADD3 R10, P0, PT, R13, UR4, RZ ;  /* 0x000000040d0a7c10 */ /* 0x000fe2000ff1e0ff */
[----:B------:R-:W-:Y:S01]  /*0600*/  IMAD R9, R9, UR20, R0 ;  /* 0x0000001409097c24 */ /* 0x000fe2000f8e0200 */
[----:B------:R-:W-:Y:S01]  /*0610*/  MOV R11, UR20 ;  /* 0x00000014000b7c02 */ /* 0x000fe20008000f00 */
[----:B------:R-:W3:Y:S01]  /*0620*/  LDC.64 R4, c[0x0][0x380] ;  /* 0x0000e000ff047b82 */ /* 0x000ee20000000a00 */
[----:B------:R-:W-:Y:S01]  /*0630*/  MOV R15, UR20 ;  /* 0x00000014000f7c02 */ /* 0x000fe20008000f00 */
[----:B-1----:R-:W-:Y:S01]  /*0640*/  IMAD.WIDE R6, R9, 0x4, R6 ;  /* 0x0000000409067825 */ /* 0x002fe200078e0206 */
[----:B------:R-:W-:-:S05]  /*0650*/  MOV R9, UR20 ;  /* 0x0000001400097c02 */ /* 0x000fca0008000f00 */
[----:B------:R-:W-:Y:S02]  /*0660*/  IMAD.WIDE R8, R9, 0x4, R6 ;  /* 0x0000000409087825 */ /* 0x000fe400078e0206 */
[----:B0-----:R-:W4:Y:S02]  /*0670*/  LDG.E R6, desc[UR18][R6.64] ;  /* 0x0000001206067981 */ /* 0x001f24000c1e1900 */
[----:B---3--:R-:W-:Y:S01]  /*0680*/  IMAD.WIDE.U32 R4, R3, 0x4, R4 ;  /* 0x0000000403047825 */ /* 0x008fe200078e0004 */
[----:B------:R-:W-:Y:S01]  /*0690*/  IADD3.X R3, PT, PT, RZ, RZ, RZ, P0, !PT ;  /* 0x000000ffff037210 */ /* 0x000fe200007fe4ff */
[----:B------:R-:W3:Y:S01]  /*06a0*/  LDG.E R17, desc[UR18][R8.64] ;  /* 0x0000001208117981 */ /* 0x000ee2000c1e1900 */
[----:B--2---:R-:W-:-:S03]  /*06b0*/  LEA R2, P0, R10, UR6, 0x2 ;  /* 0x000000060a027c11 */ /* 0x004fc6000f8010ff */
[----:B------:R-:W4:Y:S01]  /*06c0*/  LDG.E R5, desc[UR18][R4.64] ;  /* 0x0000001204057981 */ /* 0x000f22000c1e1900 */
[----:B------:R-:W-:Y:S01]  /*06d0*/  LEA.HI.X R3, R10, UR7, R3, 0x2, P0 ;  /* 0x000000070a037c11 */ /* 0x000fe200080f1403 */
[----:B------:R-:W-:-:S04]  /*06e0*/  IMAD.WIDE R10, R11, 0x4, R8 ;  /* 0x000000040b0a7825 */ /* 0x000fc800078e0208 */
[----:B------:R-:W3:Y:S01]  /*06f0*/  LDG.E R16, desc[UR18][R2.64+0x4] ;  /* 0x0000041202107981 */ /* 0x000ee2000c1e1900 */
[----:B------:R-:W-:-:S03]  /*0700*/  IMAD.WIDE R14, R15, 0x4, R10 ;  /* 0x000000040f0e7825 */ /* 0x000fc600078e020a */
[----:B------:R-:W2:Y:S04]  /*0710*/  LDG.E R19, desc[UR18][R10.64] ;  /* 0x000000120a137981 */ /* 0x000ea8000c1e1900 */
[----:B------:R-:W2:Y:S04]  /*0720*/  LDG.E R18, desc[UR18][R2.64+0x8] ;  /* 0x0000081202127981 */ /* 0x000ea8000c1e1900 */
[----:B------:R-:W5:Y:S04]  /*0730*/  LDG.E R20, desc[UR18][R2.64+0xc] ;  /* 0x00000c1202147981 */ /* 0x000f68000c1e1900 */
[----:B------:R-:W5:Y:S01]  /*0740*/  LDG.E R14, desc[UR18][R14.64] ;  /* 0x000000120e0e7981 */ /* 0x000f62000c1e1900 */
[----:B------:R-:W-:Y:S01]  /*0750*/  UIADD3 UR4, UPT, UPT, UR4, 0x4, URZ ;  /* 0x0000000404047890 */ /* 0x000fe2000fffe0ff */
[----:B----4-:R-:W-:-:S04]  /*0760*/  IMAD R5, R5, R6, R12 ;  /* 0x0000000605057224 */ /* 0x010fc800078e020c */
[----:B---3--:R-:W-:-:S04]  /*0770*/  IMAD R5, R16, R17, R5 ;  /* 0x0000001110057224 */ /* 0x008fc800078e0205 */
[----:B--2---:R-:W-:-:S04]  /*0780*/  IMAD R5, R18, R19, R5 ;  /* 0x0000001312057224 */ /* 0x004fc800078e0205 */
[----:B-----5:R-:W-:-:S07]  /*0790*/  IMAD R12, R20, R14, R5 ;  /* 0x0000000e140c7224 */ /* 0x020fce00078e0205 */
.L_x_6:
[----:B------:R-:W-:Y:S05]  /*07a0*/  BRA.U !UP1, `(.L_x_5) ;  /* 0x0000000109a87547 */ /* 0x000fea000b800000 */
[----:B------:R-:W-:Y:S01]  /*07b0*/  UISETP.NE.AND UP0, UPT, UR5, 0x1, UPT ;  /* 0x000000010500788c */ /* 0x000fe2000bf05270 */
[----:B------:R-:W-:Y:S01]  /*07c0*/  MOV R7, UR4 ;  /* 0x0000000400077c02 */ /* 0x000fe20008000f00 */
[----:B------:R-:W-:Y:S02]  /*07d0*/  ULOP3.LUT UR5, UR20, 0x1, URZ, 0xc0, !UPT ;  /* 0x0000000114057892 */ /* 0x000fe4000f8ec0ff */
[----:B------:R-:W-:Y:S02]  /*07e0*/  MOV R15, UR20 ;  /* 0x00000014000f7c02 */ /* 0x000fe40008000f00 */
[----:B------:R-:W-:Y:S01]  /*07f0*/  UISETP.NE.U32.AND UP1, UPT, UR5, 0x1, UPT ;  /* 0x000000010500788c */ /* 0x000fe2000bf25070 */
[----:B------:R-:W-:-:S04]  /*0800*/  PLOP3.LUT P1, PT, PT, PT, UP0, 0x80, 0x8 ;  /* 0x000000000008781c */ /* 0x000fc80003f2f008 */
[----:B------:R-:W1:Y:S01]  /*0810*/  @UP0 LDCU.128 UR8, c[0x0][0x380] ;  /* 0x00007000ff0807ac */ /* 0x000e620008000c00 */
[----:B------:R-:W-:Y:S01]  /*0820*/  PLOP3.LUT P0, PT, PT, PT, UP1, 0x80, 0x8 ;  /* 0x000000000008781c */ /* 0x000fe20003f0f018 */
[----:B------:R-:W2:Y:S04]  /*0830*/  @UP0 LDCU.64 UR6, c[0x0][0x380] ;  /* 0x00007000ff0607ac */ /* 0x000ea80008000a00 */
[----:B------:R-:W3:Y:S03]  /*0840*/  @!UP1 LDCU.128 UR12, c[0x0][0x380] ;  /* 0x00007000ff0c97ac */ /* 0x000ee60008000c00 */
[C---:B------:R-:W-:Y:S02]  /*0850*/  @P1 IADD3 R3, PT, PT, R13.reuse, UR4, RZ ;  /* 0x000000040d031c10 */ /* 0x040fe4000fffe0ff */
[----:B------:R-:W-:Y:S01]  /*0860*/  @P1 IADD3 R6, P2, PT, R13, UR4, RZ ;  /* 0x000000040d061c10 */ /* 0x000fe2000ff5e0ff */
[----:B------:R-:W-:Y:S01]  /*0870*/  @UP0 UIADD3 UR4, UPT, UPT, UR4, 0x2, URZ ;  /* 0x0000000204040890 */ /* 0x000fe2000fffe0ff */
[----:B-1----:R-:W-:Y:S01]  /*0880*/  MOV R11, UR9 ;  /* 0x00000009000b7c02 */ /* 0x002fe20008000f00 */
[----:B------:R-:W-:Y:S01]  /*0890*/  IMAD.U32 R10, RZ, RZ, UR8 ;  /* 0x00000008ff0a7e24 */ /* 0x000fe2000f8e00ff */
[----:B------:R-:W-:-:S02]  /*08a0*/  MOV R4, UR10 ;  /* 0x0000000a00047c02 */ /* 0x000fc40008000f00 */
[----:B------:R-:W-:Y:S01]  /*08b0*/  MOV R5, UR11 ;  /* 0x0000000b00057c02 */ /* 0x000fe20008000f00 */
[----:B------:R-:W-:-:S04]  /*08c0*/  @P1 IMAD.WIDE.U32 R10, R3, 0x4, R10 ;  /* 0x00000004030a1825 */ /* 0x000fc800078e000a */
[----:B------:R-:W-:Y:S01]  /*08d0*/  @P1 IMAD R3, R7, UR20, R0 ;  /* 0x0000001407031c24 */ /* 0x000fe2000f8e0200 */
[----:B------:R-:W-:Y:S01]  /*08e0*/  @P1 IADD3.X R7, PT, PT, RZ, RZ, RZ, P2, !PT ;  /* 0x000000ffff071210 */ /* 0x000fe200017fe4ff */
[----:B------:R-:W-:Y:S01]  /*08f0*/  IMAD.U32 R19, RZ, RZ, UR4 ;  /* 0x00000004ff137e24 */ /* 0x000fe2000f8e00ff */
[C---:B--2---:R-:W-:Y:S01]  /*0900*/  @P1 LEA R2, P2, R6.reuse, UR6, 0x2 ;  /* 0x0000000606021c11 */ /* 0x044fe2000f8410ff */
[----:B------:R-:W-:Y:S01]  /*0910*/  @P1 IMAD.WIDE R4, R3, 0x4, R4 ;  /* 0x0000000403041825 */ /* 0x000fe200078e0204 */
[----:B------:R-:W-:Y:S01]  /*0920*/  @!P0 IADD3 R17, PT, PT, R13, UR4, RZ ;  /* 0x000000040d118c10 */ /* 0x000fe2000fffe0ff */
[----:B0-----:R-:W2:Y:S01]  /*0930*/  @P1 LDG.E R11, desc[UR18][R10.64] ;  /* 0x000000120a0b1981 */ /* 0x001ea2000c1e1900 */
[----:B------:R-:W-:Y:S01]  /*0940*/  @P1 LEA.HI.X R3, R6, UR7, R7, 0x2, P2 ;  /* 0x0000000706031c11 */ /* 0x000fe200090f1407 */
[----:B------:R-:W-:Y:S01]  /*0950*/  @!P0 IMAD R19, R19, UR20, R0 ;  /* 0x0000001413138c24 */ /* 0x000fe2000f8e0200 */
[----:B---3--:R-:W-:Y:S01]  /*0960*/  MOV R6, UR12 ;  /* 0x0000000c00067c02 */ /* 0x008fe20008000f00 */
[----:B------:R-:W-:Y:S01]  /*0970*/  @P1 IMAD.WIDE R14, R15, 0x4, R4 ;  /* 0x000000040f0e1825 */ /* 0x000fe200078e0204 */
[----:B------:R-:W-:Y:S01]  /*0980*/  MOV R7, UR13 ;  /* 0x0000000d00077c02 */ /* 0x000fe20008000f00 */
[----:B------:R-:W2:Y:S01]  /*0990*/  @P1 LDG.E R4, desc[UR18][R4.64] ;  /* 0x0000001204041981 */ /* 0x000ea2000c1e1900 */
[----:B------:R-:W-:-:S02]  /*09a0*/  MOV R8, UR14 ;  /* 0x0000000e00087c02 */ /* 0x000fc40008000f00 */
[----:B------:R-:W-:Y:S01]  /*09b0*/  MOV R9, UR15 ;  /* 0x0000000f00097c02 */ /* 0x000fe20008000f00 */
[----:B------:R-:W-:Y:S01]  /*09c0*/  @!P0 IMAD.WIDE.U32 R6, R17, 0x4, R6 ;  /* 0x0000000411068825 */ /* 0x000fe200078e0006 */
[----:B------:R-:W3:Y:S03]  /*09d0*/  @P1 LDG.E R14, desc[UR18][R14.64] ;  /* 0x000000120e0e1981 */ /* 0x000ee6000c1e1900 */
[----:B------:R-:W-:Y:S01]  /*09e0*/  @!P0 IMAD.WIDE R8, R19, 0x4, R8 ;  /* 0x0000000413088825 */ /* 0x000fe200078e0208 */
[----:B------:R-:W3:Y:S04]  /*09f0*/  @P1 LDG.E R2, desc[UR18][R2.64+0x4] ;  /* 0x0000041202021981 */ /* 0x000ee8000c1e1900 */
[----:B------:R-:W4:Y:S04]  /*0a00*/  @!P0 LDG.E R7, desc[UR18][R6.64] ;  /* 0x0000001206078981 */ /* 0x000f28000c1e1900 */
[----:B------:R-:W4:Y:S01]  /*0a10*/  @!P0 LDG.E R8, desc[UR18][R8.64] ;  /* 0x0000001208088981 */ /* 0x000f22000c1e1900 */
[----:B--2---:R-:W-:-:S04]  /*0a20*/  @P1 IMAD R11, R11, R4, R12 ;  /* 0x000000040b0b1224 */ /* 0x004fc800078e020c */
[----:B---3--:R-:W-:-:S04]  /*0a30*/  @P1 IMAD R12, R2, R14, R11 ;  /* 0x0000000e020c1224 */ /* 0x008fc800078e020b */
[----:B----4-:R-:W-:-:S07]  /*0a40*/  @!P0 IMAD R12, R7, R8, R12 ;  /* 0x00000008070c8224 */ /* 0x010fce00078e020c */
.L_x_5:
[----:B------:R-:W1:Y:S01]  /*0a50*/  LDC.64 R2, c[0x0][0x390] ;  /* 0x0000e400ff027b82 */ /* 0x000e620000000a00 */
[----:B------:R-:W-:-:S05]  /*0a60*/  IADD3 R13, PT, PT, R0, R13, RZ ;  /* 0x0000000d000d7210 */ /* 0x000fca0007ffe0ff */
[----:B-1----:R-:W-:-:S05]  /*0a70*/  IMAD.WIDE R2, R13, 0x4, R2 ;  /* 0x000000040d027825 */ /* 0x002fca00078e0202 */
[----:B0-----:R-:W-:Y:S01]  /*0a80*/  STG.E desc[UR18][R2.64], R12 ;  /* 0x0000000c02007986 */ /* 0x001fe2000c101912 */
[----:B------:R-:W-:Y:S05]  /*0a90*/  EXIT ;  /* 0x000000000000794d */ /* 0x000fea0003800000 */
.L_x_7:
        /* <DEDUP_REMOVED lines=14> */
.L_x_9:


//--------------------- .nv.shared._Z15MatrixMulKernelPiS_S_i --------------------------
	.section	.nv.shared._Z15MatrixMulKernelPiS_S_i,"aw",@nobits
	.sectionflags	@""
	.align	4
.nv.shared._Z15MatrixMulKernelPiS_S_i:
	.zero		3072


//--------------------- .nv.shared.reserved.0     --------------------------
	.section	.nv.shared.reserved.0,"aw",@nobits
	.weak		__nv_reservedSMEM_offset_0_alias
	.size		__nv_reservedSMEM_offset_0_alias, 0, 64
	.other		__nv_reservedSMEM_offset_0_alias,@"STO_CUDA_RESERVED_SHARED STV_DEFAULT"
__nv_reservedSMEM_offset_0_alias:
	.zero		0
	.zero		64


//--------------------- .nv.constant0._Z15MatrixMulKernelPiS_S_i --------------------------
	.section	.nv.constant0._Z15MatrixMulKernelPiS_S_i,"a",@progbits
	.sectionflags	@""
	.align	4
.nv.constant0._Z15MatrixMulKernelPiS_S_i:
	.zero		924


//--------------------- .nv.constant0._Z21simpleMatrixMulKernelPiS_S_i --------------------------
	.section	.nv.constant0._Z21simpleMatrixMulKernelPiS_S_i,"a",@progbits
	.sectionflags	@""
	.align	4
.nv.constant0._Z21simpleMatrixMulKernelPiS_S_i:
	.zero		924


//--------------------- SYMBOLS --------------------------

	.type		.nv.reservedSmem.offset0,@object
	.size		.nv.reservedSmem.offset0,0x4
	.type		.nv.reservedSmem.cap,@object
	.size		.nv.reservedSmem.cap,0x4
